//
// Generated by NVIDIA NVVM Compiler
//
// Compiler Build ID: CL-36424714
// Cuda compilation tools, release 13.0, V13.0.88
// Based on NVVM 20.0.0
//

.version 9.0
.target sm_100
.address_size 64

	// .globl	_Z16kernel_transposePfS_ii
// _ZZ16kernel_transposePfS_iiE4tile has been demoted

.visible .entry _Z16kernel_transposePfS_ii(
	.param .u64 .ptr .align 1 _Z16kernel_transposePfS_ii_param_0,
	.param .u64 .ptr .align 1 _Z16kernel_transposePfS_ii_param_1,
	.param .u32 _Z16kernel_transposePfS_ii_param_2,
	.param .u32 _Z16kernel_transposePfS_ii_param_3
)
{
	.reg .pred 	%p<4>;
	.reg .b32 	%r<37>;
	.reg .b32 	%f<5>;
	.reg .b64 	%rd<13>;
	// demoted variable
	.shared .align 4 .b8 _ZZ16kernel_transposePfS_iiE4tile[2176];
	ld.param.u64 	%rd1, [_Z16kernel_transposePfS_ii_param_0];
	ld.param.u64 	%rd2, [_Z16kernel_transposePfS_ii_param_1];
	ld.param.u32 	%r9, [_Z16kernel_transposePfS_ii_param_2];
	ld.param.u32 	%r10, [_Z16kernel_transposePfS_ii_param_3];
	mov.u32 	%r11, %ctaid.x;
	mov.u32 	%r1, %ntid.x;
	mul.lo.s32 	%r12, %r11, %r1;
	shl.b32 	%r2, %r12, 1;
	mov.u32 	%r3, %tid.x;
	add.s32 	%r13, %r2, %r3;
	mov.u32 	%r14, %ctaid.y;
	mov.u32 	%r4, %ntid.y;
	mul.lo.s32 	%r5, %r14, %r4;
	mov.u32 	%r6, %tid.y;
	add.s32 	%r15, %r5, %r6;
	mad.lo.s32 	%r7, %r9, %r15, %r13;
	add.s32 	%r17, %r13, %r1;
	setp.ge.u32 	%p1, %r17, %r9;
	setp.ge.u32 	%p2, %r15, %r10;
	or.pred  	%p3, %p1, %p2;
	@%p3 bra 	$L__BB0_2;
	mad.lo.s32 	%r18, %r6, %r1, %r3;
	div.u32 	%r19, %r18, %r4;
	mul.lo.s32 	%r20, %r19, %r4;
	sub.s32 	%r21, %r18, %r20;
	add.s32 	%r22, %r19, %r2;
	add.s32 	%r23, %r21, %r5;
	mad.lo.s32 	%r24, %r22, %r10, %r23;
	cvta.to.global.u64 	%rd3, %rd2;
	cvta.to.global.u64 	%rd4, %rd1;
	shl.b32 	%r25, %r1, 1;
	add.s32 	%r26, %r25, 2;
	mad.lo.s32 	%r27, %r26, %r6, %r3;
	mul.wide.u32 	%rd5, %r7, 4;
	add.s64 	%rd6, %rd3, %rd5;
	ld.global.f32 	%f1, [%rd6];
	shl.b32 	%r28, %r27, 2;
	mov.u32 	%r29, _ZZ16kernel_transposePfS_iiE4tile;
	add.s32 	%r30, %r29, %r28;
	st.shared.f32 	[%r30], %f1;
	add.s32 	%r31, %r7, 16;
	mul.wide.u32 	%rd7, %r31, 4;
	add.s64 	%rd8, %rd3, %rd7;
	ld.global.f32 	%f2, [%rd8];
	st.shared.f32 	[%r30+64], %f2;
	bar.sync 	0;
	mad.lo.s32 	%r32, %r21, %r26, %r19;
	shl.b32 	%r33, %r32, 2;
	add.s32 	%r34, %r29, %r33;
	ld.shared.f32 	%f3, [%r34];
	mul.wide.u32 	%rd9, %r24, 4;
	add.s64 	%rd10, %rd4, %rd9;
	st.global.f32 	[%rd10], %f3;
	ld.shared.f32 	%f4, [%r34+64];
	shl.b32 	%r35, %r10, 4;
	add.s32 	%r36, %r24, %r35;
	mul.wide.u32 	%rd11, %r36, 4;
	add.s64 	%rd12, %rd4, %rd11;
	st.global.f32 	[%rd12], %f4;
$L__BB0_2:
	ret;

}
	// .globl	_Z22kernel_transpose_naivePfS_ii
.visible .entry _Z22kernel_transpose_naivePfS_ii(
	.param .u64 .ptr .align 1 _Z22kernel_transpose_naivePfS_ii_param_0,
	.param .u64 .ptr .align 1 _Z22kernel_transpose_naivePfS_ii_param_1,
	.param .u32 _Z22kernel_transpose_naivePfS_ii_param_2,
	.param .u32 _Z22kernel_transpose_naivePfS_ii_param_3
)
{
	.reg .pred 	%p<4>;
	.reg .b32 	%r<15>;
	.reg .b32 	%f<2>;
	.reg .b64 	%rd<9>;

	ld.param.u64 	%rd1, [_Z22kernel_transpose_naivePfS_ii_param_0];
	ld.param.u64 	%rd2, [_Z22kernel_transpose_naivePfS_ii_param_1];
	ld.param.u32 	%r3, [_Z22kernel_transpose_naivePfS_ii_param_2];
	ld.param.u32 	%r5, [_Z22kernel_transpose_naivePfS_ii_param_3];
	mov.u32 	%r6, %ntid.x;
	mov.u32 	%r7, %ctaid.x;
	mov.u32 	%r8, %tid.x;
	mad.lo.s32 	%r1, %r6, %r7, %r8;
	mov.u32 	%r9, %ntid.y;
	mov.u32 	%r10, %ctaid.y;
	mov.u32 	%r11, %tid.y;
	mad.lo.s32 	%r12, %r9, %r10, %r11;
	setp.ge.u32 	%p1, %r1, %r3;
	setp.ge.u32 	%p2, %r12, %r5;
	or.pred  	%p3, %p1, %p2;
	@%p3 bra 	$L__BB1_2;
	cvta.to.global.u64 	%rd3, %rd2;
	cvta.to.global.u64 	%rd4, %rd1;
	mad.lo.s32 	%r13, %r5, %r1, %r12;
	mul.wide.u32 	%rd5, %r13, 4;
	add.s64 	%rd6, %rd3, %rd5;
	ld.global.f32 	%f1, [%rd6];
	mad.lo.s32 	%r14, %r3, %r12, %r1;
	mul.wide.u32 	%rd7, %r14, 4;
	add.s64 	%rd8, %rd4, %rd7;
	st.global.f32 	[%rd8], %f1;
$L__BB1_2:
	ret;

}


// ===== COMPILED SASS (sm_100) =====

	.target	sm_100

	.elftype	@"ET_EXEC"


//--------------------- .note.nv.tkinfo           --------------------------
	.section	.note.nv.tkinfo,"",@"SHT_NOTE"
	.sectionflags	@"SHF_NOTE_NV_TKINFO"
	.tkinfo
        /*0018*/ 	.word	0x00000002
        /*0030*/ 	.string	""
        /*0030*/ 	.string	"ptxas"
        /*0030*/ 	.string	"Cuda compilation tools, release 13.0, V13.0.88"
        /*0030*/ 	.string	"Build cuda_13.0.r13.0/compiler.36424714_0"
        /*0030*/ 	.string	"-arch sm_100 -m 64 "



//--------------------- .note.nv.cuinfo           --------------------------
	.section	.note.nv.cuinfo,"",@"SHT_NOTE"
	.sectionflags	@"SHF_NOTE_NV_CUINFO"
        /*0018*/ 	.short	0x0002
        /*001a*/ 	.short	0x0064
        /*001c*/ 	.short	0x0082
	.zero		2


//--------------------- .nv.info                  --------------------------
	.section	.nv.info,"",@"SHT_CUDA_INFO"
	.align	4


	//----- nvinfo : EIATTR_REGCOUNT
	.align		4
        /*0000*/ 	.byte	0x04, 0x2f
        /*0002*/ 	.short	(.L_1 - .L_0)
	.align		4
.L_0:
        /*0004*/ 	.word	index@(_Z16kernel_transposePfS_ii)
        /*0008*/ 	.word	0x00000012


	//----- nvinfo : EIATTR_FRAME_SIZE
	.align		4
.L_1:
        /*000c*/ 	.byte	0x04, 0x11
        /*000e*/ 	.short	(.L_3 - .L_2)
	.align		4
.L_2:
        /*0010*/ 	.word	index@(_Z16kernel_transposePfS_ii)
        /*0014*/ 	.word	0x00000000


	//----- nvinfo : EIATTR_REGCOUNT
	.align		4
.L_3:
        /*0018*/ 	.byte	0x04, 0x2f
        /*001a*/ 	.short	(.L_5 - .L_4)
	.align		4
.L_4:
        /*001c*/ 	.word	index@(_Z22kernel_transpose_naivePfS_ii)
        /*0020*/ 	.word	0x0000000a


	//----- nvinfo : EIATTR_FRAME_SIZE
	.align		4
.L_5:
        /*0024*/ 	.byte	0x04, 0x11
        /*0026*/ 	.short	(.L_7 - .L_6)
	.align		4
.L_6:
        /*0028*/ 	.word	index@(_Z22kernel_transpose_naivePfS_ii)
        /*002c*/ 	.word	0x00000000


	//----- nvinfo : EIATTR_MIN_STACK_SIZE
	.align		4
.L_7:
        /*0030*/ 	.byte	0x04, 0x12
        /*0032*/ 	.short	(.L_9 - .L_8)
	.align		4
.L_8:
        /*0034*/ 	.word	index@(_Z22kernel_transpose_naivePfS_ii)
        /*0038*/ 	.word	0x00000000


	//----- nvinfo : EIATTR_MIN_STACK_SIZE
	.align		4
.L_9:
        /*003c*/ 	.byte	0x04, 0x12
        /*003e*/ 	.short	(.L_11 - .L_10)
	.align		4
.L_10:
        /*0040*/ 	.word	index@(_Z16kernel_transposePfS_ii)
        /*0044*/ 	.word	0x00000000
.L_11:


//--------------------- .nv.compat                --------------------------
	.section	.nv.compat,"",@"SHT_CUDA_COMPAT_INFO"
	.align	4
        /*0000*/ 	.byte	0x02, 0x09, 0x00, 0x00, 0x02, 0x02, 0x01, 0x00, 0x02, 0x05, 0x05, 0x00, 0x03, 0x07, 0x01, 0x01
        /*0010*/ 	.byte	0x02, 0x03, 0x00, 0x00, 0x02, 0x06, 0x01, 0x00, 0x04, 0x0b, 0x08, 0x00, 0x09, 0x00, 0x00, 0x00
        /*0020*/ 	.byte	0x00, 0x00, 0x00, 0x00


//--------------------- .nv.info._Z22kernel_transpose_naivePfS_ii --------------------------
	.section	.nv.info._Z22kernel_transpose_naivePfS_ii,"",@"SHT_CUDA_INFO"
	.sectionflags	@""
	.align	4


	//----- nvinfo : EIATTR_CUDA_API_VERSION
	.align		4
        /*0000*/ 	.byte	0x04, 0x37
        /*0002*/ 	.short	(.L_13 - .L_12)
.L_12:
        /*0004*/ 	.word	0x00000082


	//----- nvinfo : EIATTR_KPARAM_INFO
	.align		4
.L_13:
        /*0008*/ 	.byte	0x04, 0x17
        /*000a*/ 	.short	(.L_15 - .L_14)
.L_14:
        /*000c*/ 	.word	0x00000000
        /*0010*/ 	.short	0x0003
        /*0012*/ 	.short	0x0014
        /*0014*/ 	.byte	0x00, 0xf0, 0x11, 0x00


	//----- nvinfo : EIATTR_KPARAM_INFO
	.align		4
.L_15:
        /*0018*/ 	.byte	0x04, 0x17
        /*001a*/ 	.short	(.L_17 - .L_16)
.L_16:
        /*001c*/ 	.word	0x00000000
        /*0020*/ 	.short	0x0002
        /*0022*/ 	.short	0x0010
        /*0024*/ 	.byte	0x00, 0xf0, 0x11, 0x00


	//----- nvinfo : EIATTR_KPARAM_INFO
	.align		4
.L_17:
        /*0028*/ 	.byte	0x04, 0x17
        /*002a*/ 	.short	(.L_19 - .L_18)
.L_18:
        /*002c*/ 	.word	0x00000000
        /*0030*/ 	.short	0x0001
        /*0032*/ 	.short	0x0008
        /*0034*/ 	.byte	0x00, 0xf5, 0x21, 0x00


	//----- nvinfo : EIATTR_KPARAM_INFO
	.align		4
.L_19:
        /*0038*/ 	.byte	0x04, 0x17
        /*003a*/ 	.short	(.L_21 - .L_20)
.L_20:
        /*003c*/ 	.word	0x00000000
        /*0040*/ 	.short	0x0000
        /*0042*/ 	.short	0x0000
        /*0044*/ 	.byte	0x00, 0xf5, 0x21, 0x00


	//----- nvinfo : EIATTR_SPARSE_MMA_MASK
	.align		4
.L_21:
        /*0048*/ 	.byte	0x03, 0x50
        /*004a*/ 	.short	0x0000


	//----- nvinfo : EIATTR_MAXREG_COUNT
	.align		4
        /*004c*/ 	.byte	0x03, 0x1b
        /*004e*/ 	.short	0x00ff


	//----- nvinfo : EIATTR_MERCURY_ISA_VERSION
	.align		4
        /*0050*/ 	.byte	0x03, 0x5f
        /*0052*/ 	.short	0x0101


	//----- nvinfo : EIATTR_VRC_CTA_INIT_COUNT
	.align		4
        /*0054*/ 	.byte	0x02, 0x4a
	.zero		1
	.zero		1


	//----- nvinfo : EIATTR_EXIT_INSTR_OFFSETS
	.align		4
        /*0058*/ 	.byte	0x04, 0x1c
        /*005a*/ 	.short	(.L_23 - .L_22)


	//   ....[0]....
.L_22:
        /*005c*/ 	.word	0x000000c0


	//   ....[1]....
        /*0060*/ 	.word	0x00000160


	//----- nvinfo : EIATTR_CBANK_PARAM_SIZE
	.align		4
.L_23:
        /*0064*/ 	.byte	0x03, 0x19
        /*0066*/ 	.short	0x0018


	//----- nvinfo : EIATTR_PARAM_CBANK
	.align		4
        /*0068*/ 	.byte	0x04, 0x0a
        /*006a*/ 	.short	(.L_25 - .L_24)
	.align		4
.L_24:
        /*006c*/ 	.word	index@(.nv.constant0._Z22kernel_transpose_naivePfS_ii)
        /*0070*/ 	.short	0x0380
        /*0072*/ 	.short	0x0018


	//----- nvinfo : EIATTR_SW_WAR
	.align		4
.L_25:
        /*0074*/ 	.byte	0x04, 0x36
        /*0076*/ 	.short	(.L_27 - .L_26)
.L_26:
        /*0078*/ 	.word	0x00000008
.L_27:


//--------------------- .nv.info._Z16kernel_transposePfS_ii --------------------------
	.section	.nv.info._Z16kernel_transposePfS_ii,"",@"SHT_CUDA_INFO"
	.sectionflags	@""
	.align	4


	//----- nvinfo : EIATTR_CUDA_API_VERSION
	.align		4
        /*0000*/ 	.byte	0x04, 0x37
        /*0002*/ 	.short	(.L_29 - .L_28)
.L_28:
        /*0004*/ 	.word	0x00000082


	//----- nvinfo : EIATTR_KPARAM_INFO
	.align		4
.L_29:
        /*0008*/ 	.byte	0x04, 0x17
        /*000a*/ 	.short	(.L_31 - .L_30)
.L_30:
        /*000c*/ 	.word	0x00000000
        /*0010*/ 	.short	0x0003
        /*0012*/ 	.short	0x0014
        /*0014*/ 	.byte	0x00, 0xf0, 0x11, 0x00


	//----- nvinfo : EIATTR_KPARAM_INFO
	.align		4
.L_31:
        /*0018*/ 	.byte	0x04, 0x17
        /*001a*/ 	.short	(.L_33 - .L_32)
.L_32:
        /*001c*/ 	.word	0x00000000
        /*0020*/ 	.short	0x0002
        /*0022*/ 	.short	0x0010
        /*0024*/ 	.byte	0x00, 0xf0, 0x11, 0x00


	//----- nvinfo : EIATTR_KPARAM_INFO
	.align		4
.L_33:
        /*0028*/ 	.byte	0x04, 0x17
        /*002a*/ 	.short	(.L_35 - .L_34)
.L_34:
        /*002c*/ 	.word	0x00000000
        /*0030*/ 	.short	0x0001
        /*0032*/ 	.short	0x0008
        /*0034*/ 	.byte	0x00, 0xf5, 0x21, 0x00


	//----- nvinfo : EIATTR_KPARAM_INFO
	.align		4
.L_35:
        /*0038*/ 	.byte	0x04, 0x17
        /*003a*/ 	.short	(.L_37 - .L_36)
.L_36:
        /*003c*/ 	.word	0x00000000
        /*0040*/ 	.short	0x0000
        /*0042*/ 	.short	0x0000
        /*0044*/ 	.byte	0x00, 0xf5, 0x21, 0x00


	//----- nvinfo : EIATTR_SPARSE_MMA_MASK
	.align		4
.L_37:
        /*0048*/ 	.byte	0x03, 0x50
        /*004a*/ 	.short	0x0000


	//----- nvinfo : EIATTR_MAXREG_COUNT
	.align		4
        /*004c*/ 	.byte	0x03, 0x1b
        /*004e*/ 	.short	0x00ff


	//----- nvinfo : EIATTR_NUM_BARRIERS
	.align		4
        /*0050*/ 	.byte	0x02, 0x4c
        /*0052*/ 	.byte	0x01
	.zero		1


	//----- nvinfo : EIATTR_MERCURY_ISA_VERSION
	.align		4
        /*0054*/ 	.byte	0x03, 0x5f
        /*0056*/ 	.short	0x0101


	//----- nvinfo : EIATTR_VRC_CTA_INIT_COUNT
	.align		4
        /*0058*/ 	.byte	0x02, 0x4a
	.zero		1
	.zero		1


	//----- nvinfo : EIATTR_EXIT_INSTR_OFFSETS
	.align		4
        /*005c*/ 	.byte	0x04, 0x1c
        /*005e*/ 	.short	(.L_39 - .L_38)


	//   ....[0]....
.L_38:
        /*0060*/ 	.word	0x000000f0


	//   ....[1]....
        /*0064*/ 	.word	0x00000430


	//----- nvinfo : EIATTR_CBANK_PARAM_SIZE
	.align		4
.L_39:
        /*0068*/ 	.byte	0x03, 0x19
        /*006a*/ 	.short	0x0018


	//----- nvinfo : EIATTR_PARAM_CBANK
	.align		4
        /*006c*/ 	.byte	0x04, 0x0a
        /*006e*/ 	.short	(.L_41 - .L_40)
	.align		4
.L_40:
        /*0070*/ 	.word	index@(.nv.constant0._Z16kernel_transposePfS_ii)
        /*0074*/ 	.short	0x0380
        /*0076*/ 	.short	0x0018


	//----- nvinfo : EIATTR_SW_WAR
	.align		4
.L_41:
        /*0078*/ 	.byte	0x04, 0x36
        /*007a*/ 	.short	(.L_43 - .L_42)
.L_42:
        /*007c*/ 	.word	0x00000008
.L_43:


//--------------------- .nv.callgraph             --------------------------
	.section	.nv.callgraph,"",@"SHT_CUDA_CALLGRAPH"
	.align	4
	.sectionentsize	8
	.align		4
        /*0000*/ 	.word	0x00000000
	.align		4
        /*0004*/ 	.word	0xffffffff
	.align		4
        /*0008*/ 	.word	0x00000000
	.align		4
        /*000c*/ 	.word	0xfffffffe
	.align		4
        /*0010*/ 	.word	0x00000000
	.align		4
        /*0014*/ 	.word	0xfffffffd
	.align		4
        /*0018*/ 	.word	0x00000000
	.align		4
        /*001c*/ 	.word	0xfffffffc


//--------------------- .text._Z22kernel_transpose_naivePfS_ii --------------------------
	.section	.text._Z22kernel_transpose_naivePfS_ii,"ax",@progbits
	.align	128
        .global         _Z22kernel_transpose_naivePfS_ii
        .type           _Z22kernel_transpose_naivePfS_ii,@function
        .size           _Z22kernel_transpose_naivePfS_ii,(.L_x_2 - _Z22kernel_transpose_naivePfS_ii)
        .other          _Z22kernel_transpose_naivePfS_ii,@"STO_CUDA_ENTRY STV_DEFAULT"
_Z22kernel_transpose_naivePfS_ii:
.text._Z22kernel_transpose_naivePfS_ii:
[----:B------:R-:W-:Y:S01]  /*0000*/  LDC R1, c[0x0][0x37c] ;  /* 0x0000df00ff017b82 */ /* 0x000fe20000000800 */
[----:B------:R-:W0:Y:S01]  /*0010*/  S2R R7, SR_CTAID.Y ;  /* 0x0000000000077919 */ /* 0x000e220000002600 */
[----:B------:R-:W1:Y:S01]  /*0020*/  LDCU UR4, c[0x0][0x360] ;  /* 0x00006c00ff0477ac */ /* 0x000e620008000800 */
[----:B------:R-:W0:Y:S01]  /*0030*/  S2R R2, SR_TID.Y ;  /* 0x0000000000027919 */ /* 0x000e220000002200 */
[----:B------:R-:W0:Y:S01]  /*0040*/  LDCU UR5, c[0x0][0x364] ;  /* 0x00006c80ff0577ac */ /* 0x000e220008000800 */
[----:B------:R-:W1:Y:S01]  /*0050*/  S2R R0, SR_CTAID.X ;  /* 0x0000000000007919 */ /* 0x000e620000002500 */
[----:B------:R-:W2:Y:S01]  /*0060*/  LDCU.64 UR6, c[0x0][0x390] ;  /* 0x00007200ff0677ac */ /* 0x000ea20008000a00 */
[----:B------:R-:W1:Y:S01]  /*0070*/  S2R R3, SR_TID.X ;  /* 0x0000000000037919 */ /* 0x000e620000002100 */
[----:B0-----:R-:W-:-:S05]  /*0080*/  IMAD R7, R7, UR5, R2 ;  /* 0x0000000507077c24 */ /* 0x001fca000f8e0202 */
[----:B--2---:R-:W-:Y:S01]  /*0090*/  ISETP.GE.U32.AND P0, PT, R7, UR7, PT ;  /* 0x0000000707007c0c */ /* 0x004fe2000bf06070 */
[----:B-1----:R-:W-:-:S05]  /*00a0*/  IMAD R0, R0, UR4, R3 ;  /* 0x0000000400007c24 */ /* 0x002fca000f8e0203 */
[----:B------:R-:W-:-:S13]  /*00b0*/  ISETP.GE.U32.OR P0, PT, R0, UR6, P0 ;  /* 0x0000000600007c0c */ /* 0x000fda0008706470 */
[----:B------:R-:W-:Y:S05]  /*00c0*/  @P0 EXIT ;  /* 0x000000000000094d */ /* 0x000fea0003800000 */
[----:B------:R-:W0:Y:S01]  /*00d0*/  LDC.64 R2, c[0x0][0x388] ;  /* 0x0000e200ff027b82 */ /* 0x000e220000000a00 */
[----:B------:R-:W1:Y:S01]  /*00e0*/  LDCU.64 UR4, c[0x0][0x358] ;  /* 0x00006b00ff0477ac */ /* 0x000e620008000a00 */
[----:B------:R-:W-:-:S04]  /*00f0*/  IMAD R5, R0, UR7, R7 ;  /* 0x0000000700057c24 */ /* 0x000fc8000f8e0207 */
[----:B0-----:R-:W-:Y:S02]  /*0100*/  IMAD.WIDE.U32 R2, R5, 0x4, R2 ;  /* 0x0000000405027825 */ /* 0x001fe400078e0002 */
[----:B------:R-:W0:Y:S04]  /*0110*/  LDC.64 R4, c[0x0][0x380] ;  /* 0x0000e000ff047b82 */ /* 0x000e280000000a00 */
[----:B-1----:R-:W2:Y:S01]  /*0120*/  LDG.E R3, desc[UR4][R2.64] ;  /* 0x0000000402037981 */ /* 0x002ea2000c1e1900 */
[----:B------:R-:W-:-:S04]  /*0130*/  IMAD R7, R7, UR6, R0 ;  /* 0x0000000607077c24 */ /* 0x000fc8000f8e0200 */
[----:B0-----:R-:W-:-:S05]  /*0140*/  IMAD.WIDE.U32 R4, R7, 0x4, R4 ;  /* 0x0000000407047825 */ /* 0x001fca00078e0004 */
[----:B--2---:R-:W-:Y:S01]  /*0150*/  STG.E desc[UR4][R4.64], R3 ;  /* 0x0000000304007986 */ /* 0x004fe2000c101904 */
[----:B------:R-:W-:Y:S05]  /*0160*/  EXIT ;  /* 0x000000000000794d */ /* 0x000fea0003800000 */
.L_x_0:
[----:B------:R-:W-:-:S00]  /*0170*/  BRA `(.L_x_0) ;  /* 0xfffffffc00fc7947 */ /* 0x000fc0000383ffff */
[----:B------:R-:W-:-:S00]  /*0180*/  NOP ;  /* 0x0000000000007918 */ /* 0x000fc00000000000 */
[----:B------:R-:W-:-:S00]  /*0190*/  NOP ;  /* 0x0000000000007918 */ /* 0x000fc00000000000 */
[----:B------:R-:W-:-:S00]  /*01a0*/  NOP ;  /* 0x0000000000007918 */ /* 0x000fc00000000000 */
[----:B------:R-:W-:-:S00]  /*01b0*/  NOP ;  /* 0x0000000000007918 */ /* 0x000fc00000000000 */
[----:B------:R-:W-:-:S00]  /*01c0*/  NOP ;  /* 0x0000000000007918 */ /* 0x000fc00000000000 */
[----:B------:R-:W-:-:S00]  /*01d0*/  NOP ;  /* 0x0000000000007918 */ /* 0x000fc00000000000 */
[----:B------:R-:W-:-:S00]  /*01e0*/  NOP ;  /* 0x0000000000007918 */ /* 0x000fc00000000000 */
[----:B------:R-:W-:-:S00]  /*01f0*/  NOP ;  /* 0x0000000000007918 */ /* 0x000fc00000000000 */
.L_x_2:


//--------------------- .text._Z16kernel_transposePfS_ii --------------------------
	.section	.text._Z16kernel_transposePfS_ii,"ax",@progbits
	.align	128
        .global         _Z16kernel_transposePfS_ii
        .type           _Z16kernel_transposePfS_ii,@function
        .size           _Z16kernel_transposePfS_ii,(.L_x_3 - _Z16kernel_transposePfS_ii)
        .other          _Z16kernel_transposePfS_ii,@"STO_CUDA_ENTRY STV_DEFAULT"
_Z16kernel_transposePfS_ii:
.text._Z16kernel_transposePfS_ii:
[----:B------:R-:W-:Y:S01]  /*0000*/  LDC R1, c[0x0][0x37c] ;  /* 0x0000df00ff017b82 */ /* 0x000fe20000000800 */
[----:B------:R-:W0:Y:S07]  /*0010*/  S2R R5, SR_TID.X ;  /* 0x0000000000057919 */ /* 0x000e2e0000002100 */
[----:B------:R-:W1:Y:S01]  /*0020*/  S2UR UR5, SR_CTAID.X ;  /* 0x00000000000579c3 */ /* 0x000e620000002500 */
[----:B------:R-:W2:Y:S07]  /*0030*/  S2R R4, SR_TID.Y ;  /* 0x0000000000047919 */ /* 0x000eae0000002200 */
[----:B------:R-:W1:Y:S01]  /*0040*/  LDC R6, c[0x0][0x360] ;  /* 0x0000d800ff067b82 */ /* 0x000e620000000800 */
[----:B------:R-:W3:Y:S07]  /*0050*/  LDCU UR7, c[0x0][0x364] ;  /* 0x00006c80ff0777ac */ /* 0x000eee0008000800 */
[----:B------:R-:W3:Y:S08]  /*0060*/  S2UR UR4, SR_CTAID.Y ;  /* 0x00000000000479c3 */ /* 0x000ef00000002600 */
[----:B------:R-:W4:Y:S01]  /*0070*/  LDC.64 R2, c[0x0][0x390] ;  /* 0x0000e400ff027b82 */ /* 0x000f220000000a00 */
[----:B-1----:R-:W-:-:S05]  /*0080*/  IMAD R0, R6, UR5, RZ ;  /* 0x0000000506007c24 */ /* 0x002fca000f8e02ff */
[----:B0-----:R-:W-:Y:S01]  /*0090*/  LEA R7, R0, R5, 0x1 ;  /* 0x0000000500077211 */ /* 0x001fe200078e08ff */
[----:B---3--:R-:W-:-:S04]  /*00a0*/  UIMAD UR4, UR4, UR7, URZ ;  /* 0x00000007040472a4 */ /* 0x008fc8000f8e02ff */
[----:B------:R-:W-:Y:S02]  /*00b0*/  IMAD.IADD R9, R7, 0x1, R6 ;  /* 0x0000000107097824 */ /* 0x000fe400078e0206 */
[----:B--2---:R-:W-:-:S04]  /*00c0*/  IADD3 R8, PT, PT, R4, UR4, RZ ;  /* 0x0000000404087c10 */ /* 0x004fc8000fffe0ff */
[----:B----4-:R-:W-:-:S04]  /*00d0*/  ISETP.GE.U32.AND P0, PT, R8, R3, PT ;  /* 0x000000030800720c */ /* 0x010fc80003f06070 */
[----:B------:R-:W-:-:S13]  /*00e0*/  ISETP.GE.U32.OR P0, PT, R9, R2, P0 ;  /* 0x000000020900720c */ /* 0x000fda0000706470 */
[----:B------:R-:W-:Y:S05]  /*00f0*/  @P0 EXIT ;  /* 0x000000000000094d */ /* 0x000fea0003800000 */
[----:B------:R-:W0:Y:S01]  /*0100*/  LDC.64 R10, c[0x0][0x388] ;  /* 0x0000e200ff0a7b82 */ /* 0x000e220000000a00 */
[----:B------:R-:W1:Y:S01]  /*0110*/  LDCU.64 UR8, c[0x0][0x358] ;  /* 0x00006b00ff0877ac */ /* 0x000e620008000a00 */
[----:B------:R-:W-:-:S05]  /*0120*/  IMAD R7, R8, R2, R7 ;  /* 0x0000000208077224 */ /* 0x000fca00078e0207 */
[C---:B------:R-:W-:Y:S01]  /*0130*/  IADD3 R13, PT, PT, R7.reuse, 0x10, RZ ;  /* 0x00000010070d7810 */ /* 0x040fe20007ffe0ff */
[----:B0-----:R-:W-:-:S04]  /*0140*/  IMAD.WIDE.U32 R8, R7, 0x4, R10 ;  /* 0x0000000407087825 */ /* 0x001fc800078e000a */
[----:B------:R-:W-:Y:S02]  /*0150*/  IMAD.WIDE.U32 R10, R13, 0x4, R10 ;  /* 0x000000040d0a7825 */ /* 0x000fe400078e000a */
[----:B-1----:R0:W2:Y:S04]  /*0160*/  LDG.E R8, desc[UR8][R8.64] ;  /* 0x0000000808087981 */ /* 0x0020a8000c1e1900 */
[----:B------:R-:W3:Y:S01]  /*0170*/  LDG.E R10, desc[UR8][R10.64] ;  /* 0x000000080a0a7981 */ /* 0x000ee2000c1e1900 */
[----:B------:R-:W1:Y:S01]  /*0180*/  I2F.U32.RP R7, UR7 ;  /* 0x0000000700077d06 */ /* 0x000e620008209000 */
[C---:B------:R-:W-:Y:S01]  /*0190*/  IMAD R2, R6.reuse, R4, R5 ;  /* 0x0000000406027224 */ /* 0x040fe200078e0205 */
[----:B------:R-:W4:Y:S01]  /*01a0*/  S2UR UR6, SR_CgaCtaId ;  /* 0x00000000000679c3 */ /* 0x000f220000008800 */
[----:B------:R-:W-:Y:S01]  /*01b0*/  ISETP.NE.U32.AND P2, PT, RZ, UR7, PT ;  /* 0x00000007ff007c0c */ /* 0x000fe2000bf45070 */
[----:B------:R-:W-:Y:S01]  /*01c0*/  UMOV UR5, 0x400 ;  /* 0x0000040000057882 */ /* 0x000fe20000000000 */
[----:B------:R-:W-:-:S05]  /*01d0*/  LEA R6, R6, 0x2, 0x1 ;  /* 0x0000000206067811 */ /* 0x000fca00078e08ff */
[----:B------:R-:W-:Y:S01]  /*01e0*/  IMAD R4, R6, R4, R5 ;  /* 0x0000000406047224 */ /* 0x000fe200078e0205 */
[----:B-1----:R-:W1:Y:S01]  /*01f0*/  MUFU.RCP R7, R7 ;  /* 0x0000000700077308 */ /* 0x002e620000001000 */
[----:B----4-:R-:W-:Y:S01]  /*0200*/  ULEA UR5, UR6, UR5, 0x18 ;  /* 0x0000000506057291 */ /* 0x010fe2000f8ec0ff */
[----:B-1----:R-:W-:-:S06]  /*0210*/  IADD3 R12, PT, PT, R7, 0xffffffe, RZ ;  /* 0x0ffffffe070c7810 */ /* 0x002fcc0007ffe0ff */
[----:B------:R1:W4:Y:S02]  /*0220*/  F2I.FTZ.U32.TRUNC.NTZ R13, R12 ;  /* 0x0000000c000d7305 */ /* 0x000324000021f000 */
[----:B-1----:R-:W-:Y:S02]  /*0230*/  HFMA2 R12, -RZ, RZ, 0, 0 ;  /* 0x00000000ff0c7431 */ /* 0x002fe400000001ff */
[----:B----4-:R-:W-:-:S04]  /*0240*/  IMAD.MOV R15, RZ, RZ, -R13 ;  /* 0x000000ffff0f7224 */ /* 0x010fc800078e0a0d */
[----:B------:R-:W-:-:S04]  /*0250*/  IMAD R15, R15, UR7, RZ ;  /* 0x000000070f0f7c24 */ /* 0x000fc8000f8e02ff */
[----:B------:R-:W-:-:S06]  /*0260*/  IMAD.HI.U32 R13, R13, R15, R12 ;  /* 0x0000000f0d0d7227 */ /* 0x000fcc00078e000c */
[----:B------:R-:W-:-:S05]  /*0270*/  IMAD.HI.U32 R13, R13, R2, RZ ;  /* 0x000000020d0d7227 */ /* 0x000fca00078e00ff */
[----:B0-----:R-:W-:-:S05]  /*0280*/  IADD3 R9, PT, PT, -R13, RZ, RZ ;  /* 0x000000ff0d097210 */ /* 0x001fca0007ffe1ff */
[----:B------:R-:W-:-:S05]  /*0290*/  IMAD R7, R9, UR7, R2 ;  /* 0x0000000709077c24 */ /* 0x000fca000f8e0202 */
[----:B------:R-:W-:-:S13]  /*02a0*/  ISETP.GE.U32.AND P0, PT, R7, UR7, PT ;  /* 0x0000000707007c0c */ /* 0x000fda000bf06070 */
[----:B------:R-:W-:Y:S01]  /*02b0*/  @P0 VIADD R7, R7, -UR7 ;  /* 0x8000000707070c36 */ /* 0x000fe20008000000 */
[----:B------:R-:W-:-:S04]  /*02c0*/  @P0 IADD3 R13, PT, PT, R13, 0x1, RZ ;  /* 0x000000010d0d0810 */ /* 0x000fc80007ffe0ff */
[----:B------:R-:W-:-:S13]  /*02d0*/  ISETP.GE.U32.AND P1, PT, R7, UR7, PT ;  /* 0x0000000707007c0c */ /* 0x000fda000bf26070 */
[----:B------:R-:W-:Y:S02]  /*02e0*/  @P1 IADD3 R13, PT, PT, R13, 0x1, RZ ;  /* 0x000000010d0d1810 */ /* 0x000fe40007ffe0ff */
[----:B------:R-:W-:-:S04]  /*02f0*/  @!P2 LOP3.LUT R13, RZ, UR7, RZ, 0x33, !PT ;  /* 0x00000007ff0dac12 */ /* 0x000fc8000f8e33ff */
[----:B------:R-:W-:Y:S01]  /*0300*/  LEA R0, R0, R13, 0x1 ;  /* 0x0000000d00007211 */ /* 0x000fe200078e08ff */
[----:B------:R-:W-:-:S04]  /*0310*/  IMAD.MOV R7, RZ, RZ, -R13 ;  /* 0x000000ffff077224 */ /* 0x000fc800078e0a0d */
[----:B------:R-:W-:Y:S01]  /*0320*/  IMAD R2, R7, UR7, R2 ;  /* 0x0000000707027c24 */ /* 0x000fe2000f8e0202 */
[----:B------:R-:W-:Y:S02]  /*0330*/  LEA R7, R4, UR5, 0x2 ;  /* 0x0000000504077c11 */ /* 0x000fe4000f8e10ff */
[----:B------:R-:W0:Y:S01]  /*0340*/  LDC.64 R4, c[0x0][0x380] ;  /* 0x0000e000ff047b82 */ /* 0x000e220000000a00 */
[C---:B------:R-:W-:Y:S01]  /*0350*/  IMAD R6, R2.reuse, R6, R13 ;  /* 0x0000000602067224 */ /* 0x040fe200078e020d */
[----:B------:R-:W-:-:S04]  /*0360*/  IADD3 R2, PT, PT, R2, UR4, RZ ;  /* 0x0000000402027c10 */ /* 0x000fc8000fffe0ff */
[----:B------:R-:W-:Y:S01]  /*0370*/  LEA R6, R6, UR5, 0x2 ;  /* 0x0000000506067c11 */ /* 0x000fe2000f8e10ff */
[----:B------:R-:W-:-:S05]  /*0380*/  IMAD R2, R0, R3, R2 ;  /* 0x0000000300027224 */ /* 0x000fca00078e0202 */
[----:B------:R-:W-:Y:S01]  /*0390*/  LEA R13, R3, R2, 0x4 ;  /* 0x00000002030d7211 */ /* 0x000fe200078e20ff */
[----:B0-----:R-:W-:-:S04]  /*03a0*/  IMAD.WIDE.U32 R2, R2, 0x4, R4 ;  /* 0x0000000402027825 */ /* 0x001fc800078e0004 */
[----:B------:R-:W-:Y:S01]  /*03b0*/  IMAD.WIDE.U32 R4, R13, 0x4, R4 ;  /* 0x000000040d047825 */ /* 0x000fe200078e0004 */
[----:B--2---:R-:W-:Y:S04]  /*03c0*/  STS [R7], R8 ;  /* 0x0000000807007388 */ /* 0x004fe80000000800 */
[----:B---3--:R-:W-:Y:S01]  /*03d0*/  STS [R7+0x40], R10 ;  /* 0x0000400a07007388 */ /* 0x008fe20000000800 */
[----:B------:R-:W-:Y:S06]  /*03e0*/  BAR.SYNC.DEFER_BLOCKING 0x0 ;  /* 0x0000000000007b1d */ /* 0x000fec0000010000 */
[----:B------:R-:W0:Y:S04]  /*03f0*/  LDS R9, [R6] ;  /* 0x0000000006097984 */ /* 0x000e280000000800 */
[----:B------:R-:W1:Y:S04]  /*0400*/  LDS R11, [R6+0x40] ;  /* 0x00004000060b7984 */ /* 0x000e680000000800 */
[----:B0-----:R-:W-:Y:S04]  /*0410*/  STG.E desc[UR8][R2.64], R9 ;  /* 0x0000000902007986 */ /* 0x001fe8000c101908 */
[----:B-1----:R-:W-:Y:S01]  /*0420*/  STG.E desc[UR8][R4.64], R11 ;  /* 0x0000000b04007986 */ /* 0x002fe2000c101908 */
[----:B------:R-:W-:Y:S05]  /*0430*/  EXIT ;  /* 0x000000000000794d */ /* 0x000fea0003800000 */
.L_x_1:
        /* <DEDUP_REMOVED lines=12> */
.L_x_3:


//--------------------- .nv.shared.reserved.0     --------------------------
	.section	.nv.shared.reserved.0,"aw",@nobits
	.weak		__nv_reservedSMEM_offset_0_alias
	.size		__nv_reservedSMEM_offset_0_alias, 0, 64
	.other		__nv_reservedSMEM_offset_0_alias,@"STO_CUDA_RESERVED_SHARED STV_DEFAULT"
__nv_reservedSMEM_offset_0_alias:
	.zero		0
	.zero		64


//--------------------- .nv.shared._Z16kernel_transposePfS_ii --------------------------
	.section	.nv.shared._Z16kernel_transposePfS_ii,"aw",@nobits
	.sectionflags	@""
	.align	4
.nv.shared._Z16kernel_transposePfS_ii:
	.zero		3200


//--------------------- .nv.constant0._Z22kernel_transpose_naivePfS_ii --------------------------
	.section	.nv.constant0._Z22kernel_transpose_naivePfS_ii,"a",@progbits
	.sectionflags	@""
	.align	4
.nv.constant0._Z22kernel_transpose_naivePfS_ii:
	.zero		920


//--------------------- .nv.constant0._Z16kernel_transposePfS_ii --------------------------
	.section	.nv.constant0._Z16kernel_transposePfS_ii,"a",@progbits
	.sectionflags	@""
	.align	4
.nv.constant0._Z16kernel_transposePfS_ii:
	.zero		920


//--------------------- SYMBOLS --------------------------

	.type		.nv.reservedSmem.offset0,@object
	.size		.nv.reservedSmem.offset0,0x4
	.type		.nv.reservedSmem.cap,@object
	.size		.nv.reservedSmem.cap,0x4
